	.headerflags	@"EF_CUDA_TEXMODE_UNIFIED EF_CUDA_64BIT_ADDRESS EF_CUDA_ACCELERATORS EF_CUDA_SM90 EF_CUDA_VIRTUAL_SM(EF_CUDA_SM90)"
	.elftype	@"ET_EXEC"


//--------------------- .nv.info                  --------------------------
	.section	.nv.info,"",@"SHT_CUDA_INFO"
	.align	4


	//----- nvinfo : EIATTR_REGCOUNT
	.align		4
        /*0000*/ 	.byte	0x04, 0x2f
        /*0002*/ 	.short	(.L_1 - .L_0)
	.align		4
.L_0:
        /*0004*/ 	.word	index@(triton_poi_fused_max_pool2d_with_indices_6)
        /*0008*/ 	.word	0x00000017


	//----- nvinfo : EIATTR_MIN_STACK_SIZE
	.align		4
.L_1:
        /*000c*/ 	.byte	0x04, 0x12
        /*000e*/ 	.short	(.L_3 - .L_2)
	.align		4
.L_2:
        /*0010*/ 	.word	index@(triton_poi_fused_max_pool2d_with_indices_6)
        /*0014*/ 	.word	0x00000000


	//----- nvinfo : EIATTR_FRAME_SIZE
	.align		4
.L_3:
        /*0018*/ 	.byte	0x04, 0x11
        /*001a*/ 	.short	(.L_5 - .L_4)
	.align		4
.L_4:
        /*001c*/ 	.word	index@(triton_poi_fused_max_pool2d_with_indices_6)
        /*0020*/ 	.word	0x00000000


	//----- nvinfo : EIATTR_MIN_STACK_SIZE
	.align		4
.L_5:
        /*0024*/ 	.byte	0x04, 0x12
        /*0026*/ 	.short	(.L_7 - .L_6)
	.align		4
.L_6:
        /*0028*/ 	.word	index@(triton_poi_fused_max_pool2d_with_indices_6)
        /*002c*/ 	.word	0x00000000
.L_7:


//--------------------- .nv.info.triton_poi_fused_max_pool2d_with_indices_6 --------------------------
	.section	.nv.info.triton_poi_fused_max_pool2d_with_indices_6,"",@"SHT_CUDA_INFO"
	.sectionflags	@""
	.align	4


	//----- nvinfo : EIATTR_CUDA_API_VERSION
	.align		4
        /*0000*/ 	.byte	0x04, 0x37
        /*0002*/ 	.short	(.L_9 - .L_8)
.L_8:
        /*0004*/ 	.word	0x0000007c


	//----- nvinfo : EIATTR_KPARAM_INFO
	.align		4
.L_9:
        /*0008*/ 	.byte	0x04, 0x17
        /*000a*/ 	.short	(.L_11 - .L_10)
.L_10:
        /*000c*/ 	.word	0x00000000
        /*0010*/ 	.short	0x0003
        /*0012*/ 	.short	0x0018
        /*0014*/ 	.byte	0x00, 0xf0, 0x11, 0x00


	//----- nvinfo : EIATTR_KPARAM_INFO
	.align		4
.L_11:
        /*0018*/ 	.byte	0x04, 0x17
        /*001a*/ 	.short	(.L_13 - .L_12)
.L_12:
        /*001c*/ 	.word	0x00000000
        /*0020*/ 	.short	0x0002
        /*0022*/ 	.short	0x0010
        /*0024*/ 	.byte	0x00, 0xf4, 0x21, 0x00


	//----- nvinfo : EIATTR_KPARAM_INFO
	.align		4
.L_13:
        /*0028*/ 	.byte	0x04, 0x17
        /*002a*/ 	.short	(.L_15 - .L_14)
.L_14:
        /*002c*/ 	.word	0x00000000
        /*0030*/ 	.short	0x0001
        /*0032*/ 	.short	0x0008
        /*0034*/ 	.byte	0x00, 0xf4, 0x21, 0x00


	//----- nvinfo : EIATTR_KPARAM_INFO
	.align		4
.L_15:
        /*0038*/ 	.byte	0x04, 0x17
        /*003a*/ 	.short	(.L_17 - .L_16)
.L_16:
        /*003c*/ 	.word	0x00000000
        /*0040*/ 	.short	0x0000
        /*0042*/ 	.short	0x0000
        /*0044*/ 	.byte	0x00, 0xf4, 0x21, 0x00


	//----- nvinfo : EIATTR_SPARSE_MMA_MASK
	.align		4
.L_17:
        /*0048*/ 	.byte	0x03, 0x50
        /*004a*/ 	.short	0x0000


	//----- nvinfo : EIATTR_MAXREG_COUNT
	.align		4
        /*004c*/ 	.byte	0x03, 0x1b
        /*004e*/ 	.short	0x00ff


	//----- nvinfo : EIATTR_EXIT_INSTR_OFFSETS
	.align		4
        /*0050*/ 	.byte	0x04, 0x1c
        /*0052*/ 	.short	(.L_19 - .L_18)


	//   ....[0]....
.L_18:
        /*0054*/ 	.word	0x000004e0


	//   ....[1]....
        /*0058*/ 	.word	0x00000500


	//----- nvinfo : EIATTR_REQNTID
	.align		4
.L_19:
        /*005c*/ 	.byte	0x04, 0x10
        /*005e*/ 	.short	(.L_21 - .L_20)
.L_20:
        /*0060*/ 	.word	0x00000080
        /*0064*/ 	.word	0x00000001
        /*0068*/ 	.word	0x00000001


	//----- nvinfo : EIATTR_CBANK_PARAM_SIZE
	.align		4
.L_21:
        /*006c*/ 	.byte	0x03, 0x19
        /*006e*/ 	.short	0x001c


	//----- nvinfo : EIATTR_PARAM_CBANK
	.align		4
        /*0070*/ 	.byte	0x04, 0x0a
        /*0072*/ 	.short	(.L_23 - .L_22)
	.align		4
.L_22:
        /*0074*/ 	.word	index@(.nv.constant0.triton_poi_fused_max_pool2d_with_indices_6)
        /*0078*/ 	.short	0x0210
        /*007a*/ 	.short	0x001c


	//----- nvinfo : EIATTR_SW_WAR
	.align		4
.L_23:
        /*007c*/ 	.byte	0x04, 0x36
        /*007e*/ 	.short	(.L_25 - .L_24)
.L_24:
        /*0080*/ 	.word	0x00000008
.L_25:


//--------------------- .nv.callgraph             --------------------------
	.section	.nv.callgraph,"",@"SHT_CUDA_CALLGRAPH"
	.align	4
	.sectionentsize	8
	.align		4
        /*0000*/ 	.word	0x00000000
	.align		4
        /*0004*/ 	.word	0xffffffff
	.align		4
        /*0008*/ 	.word	0x00000000
	.align		4
        /*000c*/ 	.word	0xfffffffe
	.align		4
        /*0010*/ 	.word	0x00000000
	.align		4
        /*0014*/ 	.word	0xfffffffd
	.align		4
        /*0018*/ 	.word	0x00000000
	.align		4
        /*001c*/ 	.word	0xfffffffc


//--------------------- .text.triton_poi_fused_max_pool2d_with_indices_6 --------------------------
	.section	.text.triton_poi_fused_max_pool2d_with_indices_6,"ax",@progbits
	.align	128
        .global         triton_poi_fused_max_pool2d_with_indices_6
        .type           triton_poi_fused_max_pool2d_with_indices_6,@function
        .size           triton_poi_fused_max_pool2d_with_indices_6,(.L_x_1 - triton_poi_fused_max_pool2d_with_indices_6)
        .other          triton_poi_fused_max_pool2d_with_indices_6,@"STO_CUDA_ENTRY STV_DEFAULT"
triton_poi_fused_max_pool2d_with_indices_6:
.text.triton_poi_fused_max_pool2d_with_indices_6:
[----:B------:R-:W0:Y:S02]  /*0000*/  LDC R1, c[0x0][0x28] ;  /* 0x00000a00ff017b82 */ /* 0x000e240000000800 */
[----:B------:R-:W1:Y:S01]  /*0010*/  S2R R0, SR_TID.X ;  /* 0x0000000000007919 */ /* 0x000e620000002100 */
[----:B------:R-:W-:Y:S01]  /*0020*/  ULDC.64 UR4, c[0x0][0x208] ;  /* 0x0000820000047ab9 */ /* 0x000fe20000000a00 */
[----:B------:R-:W2:Y:S01]  /*0030*/  S2R R3, SR_CTAID.X ;  /* 0x0000000000037919 */ /* 0x000ea20000002500 */
[----:B------:R-:W-:Y:S01]  /*0040*/  CS2R R18, SRZ ;  /* 0x0000000000127805 */ /* 0x000fe2000001ff00 */
[----:B------:R-:W-:Y:S01]  /*0050*/  IMAD.MOV.U32 R20, RZ, RZ, RZ ;  /* 0x000000ffff147224 */ /* 0x000fe200078e00ff */
[----:B------:R-:W-:Y:S01]  /*0060*/  ULDC.64 UR6, c[0x0][0x220] ;  /* 0x0000880000067ab9 */ /* 0x000fe20000000a00 */
[----:B-1----:R-:W-:Y:S01]  /*0070*/  IMAD.SHL.U32 R0, R0, 0x2, RZ ;  /* 0x0000000200007824 */ /* 0x002fe200078e00ff */
[----:B--2---:R-:W-:-:S04]  /*0080*/  SHF.R.S32.HI R7, RZ, 0x17, R3 ;  /* 0x00000017ff077819 */ /* 0x004fc80000011403 */
[----:B------:R-:W-:Y:S02]  /*0090*/  LOP3.LUT R0, R0, 0xfe, RZ, 0xc0, !PT ;  /* 0x000000fe00007812 */ /* 0x000fe400078ec0ff */
[----:B------:R-:W-:-:S03]  /*00a0*/  SGXT R7, R7, 0x1 ;  /* 0x000000010707781a */ /* 0x000fc60000000200 */
[----:B------:R-:W-:Y:S02]  /*00b0*/  IMAD R0, R3, 0x100, R0 ;  /* 0x0000010003007824 */ /* 0x000fe400078e0200 */
[----:B------:R-:W1:Y:S02]  /*00c0*/  LDC.64 R2, c[0x0][0x210] ;  /* 0x00008400ff027b82 */ /* 0x000e640000000a00 */
[C---:B------:R-:W-:Y:S01]  /*00d0*/  VIADD R4, R0.reuse, 0x1 ;  /* 0x0000000100047836 */ /* 0x040fe20000000000 */
[----:B------:R-:W-:Y:S02]  /*00e0*/  SHF.R.S32.HI R5, RZ, 0x1f, R0 ;  /* 0x0000001fff057819 */ /* 0x000fe40000011400 */
[----:B------:R-:W-:Y:S02]  /*00f0*/  ISETP.GE.AND P0, PT, R0, 0x400, PT ;  /* 0x000004000000780c */ /* 0x000fe40003f06270 */
[----:B------:R-:W-:Y:S02]  /*0100*/  LEA.HI R5, R5, R0, RZ, 0x4 ;  /* 0x0000000005057211 */ /* 0x000fe400078f20ff */
[----:B------:R-:W-:-:S03]  /*0110*/  LEA.HI R7, R7, R4, RZ, 0x4 ;  /* 0x0000000407077211 */ /* 0x000fc600078f20ff */
[----:B------:R-:W-:Y:S01]  /*0120*/  IMAD.SHL.U32 R6, R5, 0x4, RZ ;  /* 0x0000000405067824 */ /* 0x000fe200078e00ff */
[----:B------:R-:W-:Y:S02]  /*0130*/  LOP3.LUT R7, R7, 0x7ffffff0, RZ, 0xc0, !PT ;  /* 0x7ffffff007077812 */ /* 0x000fe400078ec0ff */
[----:B------:R-:W-:Y:S02]  /*0140*/  LOP3.LUT R5, R5, 0x7ffffff0, RZ, 0xc0, !PT ;  /* 0x7ffffff005057812 */ /* 0x000fe400078ec0ff */
[----:B------:R-:W-:Y:S01]  /*0150*/  LOP3.LUT R9, R6, 0xffffffc0, RZ, 0xc0, !PT ;  /* 0xffffffc006097812 */ /* 0x000fe200078ec0ff */
[----:B------:R-:W-:Y:S02]  /*0160*/  IMAD.IADD R7, R4, 0x1, -R7 ;  /* 0x0000000104077824 */ /* 0x000fe400078e0a07 */
[----:B------:R-:W-:Y:S02]  /*0170*/  IMAD.IADD R8, R0, 0x1, -R5 ;  /* 0x0000000100087824 */ /* 0x000fe400078e0a05 */
[--C-:B------:R-:W-:Y:S01]  /*0180*/  IMAD R17, R7, 0x2, R9.reuse ;  /* 0x0000000207117824 */ /* 0x100fe200078e0209 */
[----:B------:R-:W-:Y:S01]  /*0190*/  CS2R R6, SRZ ;  /* 0x0000000000067805 */ /* 0x000fe2000001ff00 */
[----:B------:R-:W-:-:S02]  /*01a0*/  IMAD R9, R8, 0x2, R9 ;  /* 0x0000000208097824 */ /* 0x000fc400078e0209 */
[----:B-1----:R-:W-:-:S04]  /*01b0*/  IMAD.WIDE R4, R17, 0x4, R2 ;  /* 0x0000000411047825 */ /* 0x002fc800078e0202 */
[----:B------:R-:W-:Y:S01]  /*01c0*/  VIADD R15, R17, 0x20 ;  /* 0x00000020110f7836 */ /* 0x000fe20000000000 */
[----:B------:R-:W2:Y:S01]  /*01d0*/  @!P0 LDG.E.EL R6, desc[UR4][R4.64] ;  /* 0x0000000404068981 */ /* 0x000ea2000c2e1900 */
[----:B------:R-:W-:-:S03]  /*01e0*/  IMAD.WIDE R10, R9, 0x4, R2 ;  /* 0x00000004090a7825 */ /* 0x000fc600078e0202 */
[----:B------:R1:W2:Y:S01]  /*01f0*/  @!P0 LDG.E.EL R7, desc[UR4][R4.64+0x4] ;  /* 0x0000040404078981 */ /* 0x0002a2000c2e1900 */
[----:B------:R-:W-:Y:S02]  /*0200*/  IMAD.MOV.U32 R8, RZ, RZ, RZ ;  /* 0x000000ffff087224 */ /* 0x000fe400078e00ff */
[--C-:B------:R-:W-:Y:S01]  /*0210*/  IMAD.WIDE R14, R15, 0x4, R2.reuse ;  /* 0x000000040f0e7825 */ /* 0x100fe200078e0202 */
[----:B------:R-:W3:Y:S03]  /*0220*/  @!P0 LDG.E.EL R18, desc[UR4][R10.64] ;  /* 0x000000040a128981 */ /* 0x000ee6000c2e1900 */
[----:B------:R-:W-:Y:S01]  /*0230*/  VIADD R13, R9, 0x20 ;  /* 0x00000020090d7836 */ /* 0x000fe20000000000 */
[----:B------:R-:W3:Y:S03]  /*0240*/  @!P0 LDG.E.EL R20, desc[UR4][R10.64+0x4] ;  /* 0x000004040a148981 */ /* 0x000ee6000c2e1900 */
[----:B------:R-:W-:Y:S01]  /*0250*/  IMAD.WIDE R12, R13, 0x4, R2 ;  /* 0x000000040d0c7825 */ /* 0x000fe200078e0202 */
[----:B------:R-:W4:Y:S03]  /*0260*/  @!P0 LDG.E.EL R8, desc[UR4][R14.64] ;  /* 0x000000040e088981 */ /* 0x000f26000c2e1900 */
[----:B------:R-:W-:Y:S01]  /*0270*/  VIADD R9, R9, 0x21 ;  /* 0x0000002109097836 */ /* 0x000fe20000000000 */
[----:B------:R-:W5:Y:S01]  /*0280*/  @!P0 LDG.E.EL R19, desc[UR4][R12.64] ;  /* 0x000000040c138981 */ /* 0x000f62000c2e1900 */
[----:B-1----:R-:W-:-:S02]  /*0290*/  IMAD.MOV.U32 R4, RZ, RZ, RZ ;  /* 0x000000ffff047224 */ /* 0x002fc400078e00ff */
[----:B------:R-:W-:Y:S02]  /*02a0*/  VIADD R5, R17, 0x21 ;  /* 0x0000002111057836 */ /* 0x000fe40000000000 */
[----:B------:R-:W-:-:S04]  /*02b0*/  IMAD.WIDE R16, R9, 0x4, R2 ;  /* 0x0000000409107825 */ /* 0x000fc800078e0202 */
[----:B------:R-:W-:Y:S01]  /*02c0*/  IMAD.WIDE R2, R5, 0x4, R2 ;  /* 0x0000000405027825 */ /* 0x000fe200078e0202 */
[----:B------:R-:W5:Y:S03]  /*02d0*/  @!P0 LDG.E.EL R4, desc[UR4][R16.64] ;  /* 0x0000000410048981 */ /* 0x000f66000c2e1900 */
[----:B------:R-:W-:-:S06]  /*02e0*/  IMAD.MOV.U32 R5, RZ, RZ, RZ ;  /* 0x000000ffff057224 */ /* 0x000fcc00078e00ff */
[----:B------:R1:W5:Y:S02]  /*02f0*/  @!P0 LDG.E.EL R5, desc[UR4][R2.64] ;  /* 0x0000000402058981 */ /* 0x000364000c2e1900 */
[----:B-1----:R-:W1:Y:S02]  /*0300*/  LDC.64 R2, c[0x0][0x218] ;  /* 0x00008600ff027b82 */ /* 0x002e640000000a00 */
[----:B-1----:R-:W-:Y:S01]  /*0310*/  IMAD.WIDE R2, R0, 0x4, R2 ;  /* 0x0000000400027825 */ /* 0x002fe200078e0202 */
[C---:B--2---:R-:W-:Y:S02]  /*0320*/  FSETP.GT.AND P4, PT, R7.reuse, R6, PT ;  /* 0x000000060700720b */ /* 0x044fe40003f84000 */
[----:B------:R-:W-:Y:S02]  /*0330*/  FSETP.NAN.AND P2, PT, R7, R7, PT ;  /* 0x000000070700720b */ /* 0x000fe40003f48000 */
[----:B---3--:R-:W-:Y:S02]  /*0340*/  FSETP.GT.AND P5, PT, R20, R18, PT ;  /* 0x000000121400720b */ /* 0x008fe40003fa4000 */
[----:B----4-:R-:W-:-:S07]  /*0350*/  FSETP.NAN.AND P1, PT, R8, R8, PT ;  /* 0x000000080800720b */ /* 0x010fce0003f28000 */
[----:B------:R-:W-:Y:S02]  /*0360*/  @!P4 SEL R7, R7, R6, P2 ;  /* 0x000000060707c207 */ /* 0x000fe40001000000 */
[----:B-----5:R-:W-:Y:S02]  /*0370*/  FSETP.NAN.AND P6, PT, R19, R19, PT ;  /* 0x000000131300720b */ /* 0x020fe40003fc8000 */
[C---:B------:R-:W-:Y:S02]  /*0380*/  FSETP.NAN.AND P2, PT, R20.reuse, R20, PT ;  /* 0x000000141400720b */ /* 0x040fe40003f48000 */
[----:B------:R-:W-:Y:S02]  /*0390*/  FSETP.GEU.AND P3, PT, R7, R8, PT ;  /* 0x000000080700720b */ /* 0x000fe40003f6e000 */
[----:B------:R-:W-:Y:S02]  /*03a0*/  @!P5 SEL R20, R20, R18, P2 ;  /* 0x000000121414d207 */ /* 0x000fe40001000000 */
[----:B------:R-:W-:-:S02]  /*03b0*/  @!P1 SEL R8, R8, R7, !P3 ;  /* 0x0000000708089207 */ /* 0x000fc40005800000 */
[----:B------:R-:W-:Y:S02]  /*03c0*/  FSETP.NAN.AND P1, PT, R4, R4, PT ;  /* 0x000000040400720b */ /* 0x000fe40003f28000 */
[----:B------:R-:W-:-:S04]  /*03d0*/  FSETP.GEU.AND P2, PT, R20, R19, PT ;  /* 0x000000131400720b */ /* 0x000fc80003f4e000 */
[----:B------:R-:W-:Y:S02]  /*03e0*/  @!P6 SEL R19, R19, R20, !P2 ;  /* 0x000000141313e207 */ /* 0x000fe40005000000 */
[----:B------:R-:W-:Y:S02]  /*03f0*/  FSETP.NAN.AND P6, PT, R5, R5, PT ;  /* 0x000000050500720b */ /* 0x000fe40003fc8000 */
[----:B------:R-:W-:Y:S02]  /*0400*/  SEL R6, RZ, 0x1, !P5 ;  /* 0x00000001ff067807 */ /* 0x000fe40006800000 */
[----:B------:R-:W-:Y:S02]  /*0410*/  FSETP.GEU.AND P5, PT, R19, R4, PT ;  /* 0x000000041300720b */ /* 0x000fe40003fae000 */
[----:B------:R-:W-:Y:S02]  /*0420*/  SEL R7, RZ, 0x1, !P4 ;  /* 0x00000001ff077807 */ /* 0x000fe40006000000 */
[----:B------:R-:W-:-:S02]  /*0430*/  @!P1 SEL R4, R4, R19, !P5 ;  /* 0x0000001304049207 */ /* 0x000fc40006800000 */
[----:B------:R-:W-:Y:S02]  /*0440*/  FSETP.GEU.AND P1, PT, R8, R5, PT ;  /* 0x000000050800720b */ /* 0x000fe40003f2e000 */
[----:B------:R-:W-:Y:S02]  /*0450*/  SEL R9, R6, 0x2, P2 ;  /* 0x0000000206097807 */ /* 0x000fe40001000000 */
[----:B------:R-:W-:Y:S02]  /*0460*/  SEL R7, R7, 0x2, P3 ;  /* 0x0000000207077807 */ /* 0x000fe40001800000 */
[----:B------:R-:W-:Y:S02]  /*0470*/  @!P6 SEL R5, R5, R8, !P1 ;  /* 0x000000080505e207 */ /* 0x000fe40004800000 */
[----:B------:R-:W-:Y:S02]  /*0480*/  IADD3 R6, P2, R0, UR6, RZ ;  /* 0x0000000600067c10 */ /* 0x000fe4000ff5e0ff */
[----:B------:R-:W-:-:S02]  /*0490*/  SEL R9, R9, 0x3, P5 ;  /* 0x0000000309097807 */ /* 0x000fc40002800000 */
[----:B------:R-:W-:Y:S01]  /*04a0*/  SEL R8, R7, 0x3, P1 ;  /* 0x0000000307087807 */ /* 0x000fe20000800000 */
[----:B------:R1:W-:Y:S01]  /*04b0*/  @!P0 STG.E.64 desc[UR4][R2.64], R4 ;  /* 0x0000000402008986 */ /* 0x0003e2000c101b04 */
[----:B------:R-:W-:-:S03]  /*04c0*/  LEA.HI.X.SX32 R7, R0, UR7, 0x1, P2 ;  /* 0x0000000700077c11 */ /* 0x000fc600090f0eff */
[----:B------:R-:W-:Y:S01]  /*04d0*/  IMAD R9, R8, 0x100, R9 ;  /* 0x0000010008097824 */ /* 0x000fe200078e0209 */
[----:B------:R-:W-:Y:S06]  /*04e0*/  @P0 EXIT ;  /* 0x000000000000094d */ /* 0x000fec0003800000 */
[----:B------:R-:W-:Y:S01]  /*04f0*/  STG.E.U16 desc[UR4][R6.64], R9 ;  /* 0x0000000906007986 */ /* 0x000fe2000c101504 */
[----:B------:R-:W-:Y:S05]  /*0500*/  EXIT ;  /* 0x000000000000794d */ /* 0x000fea0003800000 */
.L_x_0:
[----:B------:R-:W-:-:S00]  /*0510*/  BRA `(.L_x_0) ;  /* 0xfffffffc00fc7947 */ /* 0x000fc0000383ffff */
[----:B------:R-:W-:-:S00]  /*0520*/  NOP ;  /* 0x0000000000007918 */ /* 0x000fc00000000000 */
        /* <DEDUP_REMOVED lines=13> */
.L_x_1:


//--------------------- .nv.constant0.triton_poi_fused_max_pool2d_with_indices_6 --------------------------
	.section	.nv.constant0.triton_poi_fused_max_pool2d_with_indices_6,"a",@progbits
	.sectionflags	@""
	.align	4
.nv.constant0.triton_poi_fused_max_pool2d_with_indices_6:
	.zero		556
